//
// Generated by NVIDIA NVVM Compiler
//
// Compiler Build ID: CL-36424714
// Cuda compilation tools, release 13.0, V13.0.88
// Based on NVVM 20.0.0
//

.version 9.0
.target sm_100
.address_size 64

	// .globl	_Z20polynomial_expansionPfiiS_

.visible .entry _Z20polynomial_expansionPfiiS_(
	.param .u64 .ptr .align 1 _Z20polynomial_expansionPfiiS__param_0,
	.param .u32 _Z20polynomial_expansionPfiiS__param_1,
	.param .u32 _Z20polynomial_expansionPfiiS__param_2,
	.param .u64 .ptr .align 1 _Z20polynomial_expansionPfiiS__param_3
)
{
	.reg .pred 	%p<11>;
	.reg .b32 	%r<29>;
	.reg .b32 	%f<123>;
	.reg .b64 	%rd<20>;

	ld.param.u64 	%rd10, [_Z20polynomial_expansionPfiiS__param_0];
	ld.param.u32 	%r18, [_Z20polynomial_expansionPfiiS__param_1];
	ld.param.u32 	%r19, [_Z20polynomial_expansionPfiiS__param_2];
	ld.param.u64 	%rd9, [_Z20polynomial_expansionPfiiS__param_3];
	cvta.to.global.u64 	%rd1, %rd10;
	mov.u32 	%r20, %ctaid.x;
	mov.u32 	%r21, %ntid.x;
	mov.u32 	%r22, %tid.x;
	mad.lo.s32 	%r1, %r20, %r21, %r22;
	setp.ge.s32 	%p1, %r1, %r19;
	@%p1 bra 	$L__BB0_15;
	cvta.to.global.u64 	%rd11, %rd9;
	mul.wide.s32 	%rd12, %r1, 4;
	add.s64 	%rd2, %rd11, %rd12;
	setp.lt.s32 	%p2, %r18, 0;
	mov.f32 	%f122, 0f00000000;
	@%p2 bra 	$L__BB0_14;
	ld.global.f32 	%f1, [%rd2];
	add.s32 	%r2, %r18, 1;
	and.b32  	%r3, %r2, 15;
	setp.lt.u32 	%p3, %r18, 15;
	mov.f32 	%f122, 0f00000000;
	mov.b32 	%r26, 0;
	mov.f32 	%f113, %f1;
	@%p3 bra 	$L__BB0_5;
	and.b32  	%r26, %r2, -16;
	neg.s32 	%r24, %r26;
	add.s64 	%rd18, %rd1, 32;
	mov.f32 	%f122, 0f00000000;
	mov.f32 	%f113, %f1;
$L__BB0_4:
	.pragma "nounroll";
	ld.global.f32 	%f28, [%rd18+-32];
	fma.rn.f32 	%f29, %f113, %f28, %f122;
	mul.f32 	%f30, %f113, %f1;
	ld.global.f32 	%f31, [%rd18+-28];
	fma.rn.f32 	%f32, %f30, %f31, %f29;
	mul.f32 	%f33, %f30, %f1;
	ld.global.f32 	%f34, [%rd18+-24];
	fma.rn.f32 	%f35, %f33, %f34, %f32;
	mul.f32 	%f36, %f33, %f1;
	ld.global.f32 	%f37, [%rd18+-20];
	fma.rn.f32 	%f38, %f36, %f37, %f35;
	mul.f32 	%f39, %f36, %f1;
	ld.global.f32 	%f40, [%rd18+-16];
	fma.rn.f32 	%f41, %f39, %f40, %f38;
	mul.f32 	%f42, %f39, %f1;
	ld.global.f32 	%f43, [%rd18+-12];
	fma.rn.f32 	%f44, %f42, %f43, %f41;
	mul.f32 	%f45, %f42, %f1;
	ld.global.f32 	%f46, [%rd18+-8];
	fma.rn.f32 	%f47, %f45, %f46, %f44;
	mul.f32 	%f48, %f45, %f1;
	ld.global.f32 	%f49, [%rd18+-4];
	fma.rn.f32 	%f50, %f48, %f49, %f47;
	mul.f32 	%f51, %f48, %f1;
	ld.global.f32 	%f52, [%rd18];
	fma.rn.f32 	%f53, %f51, %f52, %f50;
	mul.f32 	%f54, %f51, %f1;
	ld.global.f32 	%f55, [%rd18+4];
	fma.rn.f32 	%f56, %f54, %f55, %f53;
	mul.f32 	%f57, %f54, %f1;
	ld.global.f32 	%f58, [%rd18+8];
	fma.rn.f32 	%f59, %f57, %f58, %f56;
	mul.f32 	%f60, %f57, %f1;
	ld.global.f32 	%f61, [%rd18+12];
	fma.rn.f32 	%f62, %f60, %f61, %f59;
	mul.f32 	%f63, %f60, %f1;
	ld.global.f32 	%f64, [%rd18+16];
	fma.rn.f32 	%f65, %f63, %f64, %f62;
	mul.f32 	%f66, %f63, %f1;
	ld.global.f32 	%f67, [%rd18+20];
	fma.rn.f32 	%f68, %f66, %f67, %f65;
	mul.f32 	%f69, %f66, %f1;
	ld.global.f32 	%f70, [%rd18+24];
	fma.rn.f32 	%f71, %f69, %f70, %f68;
	mul.f32 	%f72, %f69, %f1;
	ld.global.f32 	%f73, [%rd18+28];
	fma.rn.f32 	%f122, %f72, %f73, %f71;
	mul.f32 	%f113, %f72, %f1;
	add.s32 	%r24, %r24, 16;
	add.s64 	%rd18, %rd18, 64;
	setp.ne.s32 	%p4, %r24, 0;
	@%p4 bra 	$L__BB0_4;
$L__BB0_5:
	setp.eq.s32 	%p5, %r3, 0;
	@%p5 bra 	$L__BB0_14;
	and.b32  	%r9, %r2, 7;
	setp.lt.u32 	%p6, %r3, 8;
	@%p6 bra 	$L__BB0_8;
	mul.wide.u32 	%rd13, %r26, 4;
	add.s64 	%rd14, %rd1, %rd13;
	ld.global.f32 	%f75, [%rd14];
	fma.rn.f32 	%f76, %f113, %f75, %f122;
	mul.f32 	%f77, %f113, %f1;
	ld.global.f32 	%f78, [%rd14+4];
	fma.rn.f32 	%f79, %f77, %f78, %f76;
	mul.f32 	%f80, %f77, %f1;
	ld.global.f32 	%f81, [%rd14+8];
	fma.rn.f32 	%f82, %f80, %f81, %f79;
	mul.f32 	%f83, %f80, %f1;
	ld.global.f32 	%f84, [%rd14+12];
	fma.rn.f32 	%f85, %f83, %f84, %f82;
	mul.f32 	%f86, %f83, %f1;
	ld.global.f32 	%f87, [%rd14+16];
	fma.rn.f32 	%f88, %f86, %f87, %f85;
	mul.f32 	%f89, %f86, %f1;
	ld.global.f32 	%f90, [%rd14+20];
	fma.rn.f32 	%f91, %f89, %f90, %f88;
	mul.f32 	%f92, %f89, %f1;
	ld.global.f32 	%f93, [%rd14+24];
	fma.rn.f32 	%f94, %f92, %f93, %f91;
	mul.f32 	%f95, %f92, %f1;
	ld.global.f32 	%f96, [%rd14+28];
	fma.rn.f32 	%f122, %f95, %f96, %f94;
	mul.f32 	%f113, %f95, %f1;
	add.s32 	%r26, %r26, 8;
$L__BB0_8:
	setp.eq.s32 	%p7, %r9, 0;
	@%p7 bra 	$L__BB0_14;
	and.b32  	%r12, %r2, 3;
	setp.lt.u32 	%p8, %r9, 4;
	@%p8 bra 	$L__BB0_11;
	mul.wide.u32 	%rd15, %r26, 4;
	add.s64 	%rd16, %rd1, %rd15;
	ld.global.f32 	%f98, [%rd16];
	fma.rn.f32 	%f99, %f113, %f98, %f122;
	mul.f32 	%f100, %f113, %f1;
	ld.global.f32 	%f101, [%rd16+4];
	fma.rn.f32 	%f102, %f100, %f101, %f99;
	mul.f32 	%f103, %f100, %f1;
	ld.global.f32 	%f104, [%rd16+8];
	fma.rn.f32 	%f105, %f103, %f104, %f102;
	mul.f32 	%f106, %f103, %f1;
	ld.global.f32 	%f107, [%rd16+12];
	fma.rn.f32 	%f122, %f106, %f107, %f105;
	mul.f32 	%f113, %f106, %f1;
	add.s32 	%r26, %r26, 4;
$L__BB0_11:
	setp.eq.s32 	%p9, %r12, 0;
	@%p9 bra 	$L__BB0_14;
	mul.wide.u32 	%rd17, %r26, 4;
	add.s64 	%rd19, %rd1, %rd17;
	neg.s32 	%r28, %r12;
$L__BB0_13:
	.pragma "nounroll";
	ld.global.f32 	%f108, [%rd19];
	fma.rn.f32 	%f122, %f113, %f108, %f122;
	mul.f32 	%f113, %f113, %f1;
	add.s64 	%rd19, %rd19, 4;
	add.s32 	%r28, %r28, 1;
	setp.ne.s32 	%p10, %r28, 0;
	@%p10 bra 	$L__BB0_13;
$L__BB0_14:
	st.global.f32 	[%rd2], %f122;
$L__BB0_15:
	ret;

}


// ===== COMPILED SASS (sm_100) =====

	.target	sm_100

	.elftype	@"ET_EXEC"


//--------------------- .note.nv.tkinfo           --------------------------
	.section	.note.nv.tkinfo,"",@"SHT_NOTE"
	.sectionflags	@"SHF_NOTE_NV_TKINFO"
	.tkinfo
        /*0018*/ 	.word	0x00000002
        /*0030*/ 	.string	""
        /*0030*/ 	.string	"ptxas"
        /*0030*/ 	.string	"Cuda compilation tools, release 13.0, V13.0.88"
        /*0030*/ 	.string	"Build cuda_13.0.r13.0/compiler.36424714_0"
        /*0030*/ 	.string	"-arch sm_100 -m 64 "



//--------------------- .note.nv.cuinfo           --------------------------
	.section	.note.nv.cuinfo,"",@"SHT_NOTE"
	.sectionflags	@"SHF_NOTE_NV_CUINFO"
        /*0018*/ 	.short	0x0002
        /*001a*/ 	.short	0x0064
        /*001c*/ 	.short	0x0082
	.zero		2


//--------------------- .nv.info                  --------------------------
	.section	.nv.info,"",@"SHT_CUDA_INFO"
	.align	4


	//----- nvinfo : EIATTR_REGCOUNT
	.align		4
        /*0000*/ 	.byte	0x04, 0x2f
        /*0002*/ 	.short	(.L_1 - .L_0)
	.align		4
.L_0:
        /*0004*/ 	.word	index@(_Z20polynomial_expansionPfiiS_)
        /*0008*/ 	.word	0x0000001b


	//----- nvinfo : EIATTR_FRAME_SIZE
	.align		4
.L_1:
        /*000c*/ 	.byte	0x04, 0x11
        /*000e*/ 	.short	(.L_3 - .L_2)
	.align		4
.L_2:
        /*0010*/ 	.word	index@(_Z20polynomial_expansionPfiiS_)
        /*0014*/ 	.word	0x00000000


	//----- nvinfo : EIATTR_MIN_STACK_SIZE
	.align		4
.L_3:
        /*0018*/ 	.byte	0x04, 0x12
        /*001a*/ 	.short	(.L_5 - .L_4)
	.align		4
.L_4:
        /*001c*/ 	.word	index@(_Z20polynomial_expansionPfiiS_)
        /*0020*/ 	.word	0x00000000
.L_5:


//--------------------- .nv.compat                --------------------------
	.section	.nv.compat,"",@"SHT_CUDA_COMPAT_INFO"
	.align	4
        /*0000*/ 	.byte	0x02, 0x09, 0x00, 0x00, 0x02, 0x02, 0x01, 0x00, 0x02, 0x05, 0x05, 0x00, 0x03, 0x07, 0x01, 0x01
        /*0010*/ 	.byte	0x02, 0x03, 0x00, 0x00, 0x02, 0x06, 0x01, 0x00, 0x04, 0x0b, 0x08, 0x00, 0x09, 0x00, 0x00, 0x00
        /*0020*/ 	.byte	0x00, 0x00, 0x00, 0x00


//--------------------- .nv.info._Z20polynomial_expansionPfiiS_ --------------------------
	.section	.nv.info._Z20polynomial_expansionPfiiS_,"",@"SHT_CUDA_INFO"
	.sectionflags	@""
	.align	4


	//----- nvinfo : EIATTR_CUDA_API_VERSION
	.align		4
        /*0000*/ 	.byte	0x04, 0x37
        /*0002*/ 	.short	(.L_7 - .L_6)
.L_6:
        /*0004*/ 	.word	0x00000082


	//----- nvinfo : EIATTR_KPARAM_INFO
	.align		4
.L_7:
        /*0008*/ 	.byte	0x04, 0x17
        /*000a*/ 	.short	(.L_9 - .L_8)
.L_8:
        /*000c*/ 	.word	0x00000000
        /*0010*/ 	.short	0x0003
        /*0012*/ 	.short	0x0010
        /*0014*/ 	.byte	0x00, 0xf5, 0x21, 0x00


	//----- nvinfo : EIATTR_KPARAM_INFO
	.align		4
.L_9:
        /*0018*/ 	.byte	0x04, 0x17
        /*001a*/ 	.short	(.L_11 - .L_10)
.L_10:
        /*001c*/ 	.word	0x00000000
        /*0020*/ 	.short	0x0002
        /*0022*/ 	.short	0x000c
        /*0024*/ 	.byte	0x00, 0xf0, 0x11, 0x00


	//----- nvinfo : EIATTR_KPARAM_INFO
	.align		4
.L_11:
        /*0028*/ 	.byte	0x04, 0x17
        /*002a*/ 	.short	(.L_13 - .L_12)
.L_12:
        /*002c*/ 	.word	0x00000000
        /*0030*/ 	.short	0x0001
        /*0032*/ 	.short	0x0008
        /*0034*/ 	.byte	0x00, 0xf0, 0x11, 0x00


	//----- nvinfo : EIATTR_KPARAM_INFO
	.align		4
.L_13:
        /*0038*/ 	.byte	0x04, 0x17
        /*003a*/ 	.short	(.L_15 - .L_14)
.L_14:
        /*003c*/ 	.word	0x00000000
        /*0040*/ 	.short	0x0000
        /*0042*/ 	.short	0x0000
        /*0044*/ 	.byte	0x00, 0xf5, 0x21, 0x00


	//----- nvinfo : EIATTR_SPARSE_MMA_MASK
	.align		4
.L_15:
        /*0048*/ 	.byte	0x03, 0x50
        /*004a*/ 	.short	0x0000


	//----- nvinfo : EIATTR_MAXREG_COUNT
	.align		4
        /*004c*/ 	.byte	0x03, 0x1b
        /*004e*/ 	.short	0x00ff


	//----- nvinfo : EIATTR_MERCURY_ISA_VERSION
	.align		4
        /*0050*/ 	.byte	0x03, 0x5f
        /*0052*/ 	.short	0x0101


	//----- nvinfo : EIATTR_VRC_CTA_INIT_COUNT
	.align		4
        /*0054*/ 	.byte	0x02, 0x4a
	.zero		1
	.zero		1


	//----- nvinfo : EIATTR_EXIT_INSTR_OFFSETS
	.align		4
        /*0058*/ 	.byte	0x04, 0x1c
        /*005a*/ 	.short	(.L_17 - .L_16)


	//   ....[0]....
.L_16:
        /*005c*/ 	.word	0x00000070


	//   ....[1]....
        /*0060*/ 	.word	0x000009a0


	//----- nvinfo : EIATTR_CBANK_PARAM_SIZE
	.align		4
.L_17:
        /*0064*/ 	.byte	0x03, 0x19
        /*0066*/ 	.short	0x0018


	//----- nvinfo : EIATTR_PARAM_CBANK
	.align		4
        /*0068*/ 	.byte	0x04, 0x0a
        /*006a*/ 	.short	(.L_19 - .L_18)
	.align		4
.L_18:
        /*006c*/ 	.word	index@(.nv.constant0._Z20polynomial_expansionPfiiS_)
        /*0070*/ 	.short	0x0380
        /*0072*/ 	.short	0x0018


	//----- nvinfo : EIATTR_SW_WAR
	.align		4
.L_19:
        /*0074*/ 	.byte	0x04, 0x36
        /*0076*/ 	.short	(.L_21 - .L_20)
.L_20:
        /*0078*/ 	.word	0x00000008
.L_21:


//--------------------- .nv.callgraph             --------------------------
	.section	.nv.callgraph,"",@"SHT_CUDA_CALLGRAPH"
	.align	4
	.sectionentsize	8
	.align		4
        /*0000*/ 	.word	0x00000000
	.align		4
        /*0004*/ 	.word	0xffffffff
	.align		4
        /*0008*/ 	.word	0x00000000
	.align		4
        /*000c*/ 	.word	0xfffffffe
	.align		4
        /*0010*/ 	.word	0x00000000
	.align		4
        /*0014*/ 	.word	0xfffffffd
	.align		4
        /*0018*/ 	.word	0x00000000
	.align		4
        /*001c*/ 	.word	0xfffffffc


//--------------------- .text._Z20polynomial_expansionPfiiS_ --------------------------
	.section	.text._Z20polynomial_expansionPfiiS_,"ax",@progbits
	.align	128
        .global         _Z20polynomial_expansionPfiiS_
        .type           _Z20polynomial_expansionPfiiS_,@function
        .size           _Z20polynomial_expansionPfiiS_,(.L_x_7 - _Z20polynomial_expansionPfiiS_)
        .other          _Z20polynomial_expansionPfiiS_,@"STO_CUDA_ENTRY STV_DEFAULT"
_Z20polynomial_expansionPfiiS_:
.text._Z20polynomial_expansionPfiiS_:
[----:B------:R-:W-:Y:S01]  /*0000*/  LDC R1, c[0x0][0x37c] ;  /* 0x0000df00ff017b82 */ /* 0x000fe20000000800 */
[----:B------:R-:W0:Y:S07]  /*0010*/  S2R R0, SR_TID.X ;  /* 0x0000000000007919 */ /* 0x000e2e0000002100 */
[----:B------:R-:W0:Y:S01]  /*0020*/  S2UR UR4, SR_CTAID.X ;  /* 0x00000000000479c3 */ /* 0x000e220000002500 */
[----:B------:R-:W1:Y:S07]  /*0030*/  LDCU UR5, c[0x0][0x38c] ;  /* 0x00007180ff0577ac */ /* 0x000e6e0008000800 */
[----:B------:R-:W0:Y:S02]  /*0040*/  LDC R5, c[0x0][0x360] ;  /* 0x0000d800ff057b82 */ /* 0x000e240000000800 */
[----:B0-----:R-:W-:-:S05]  /*0050*/  IMAD R5, R5, UR4, R0 ;  /* 0x0000000405057c24 */ /* 0x001fca000f8e0200 */
[----:B-1----:R-:W-:-:S13]  /*0060*/  ISETP.GE.AND P0, PT, R5, UR5, PT ;  /* 0x0000000505007c0c */ /* 0x002fda000bf06270 */
[----:B------:R-:W-:Y:S05]  /*0070*/  @P0 EXIT ;  /* 0x000000000000094d */ /* 0x000fea0003800000 */
[----:B------:R-:W0:Y:S01]  /*0080*/  LDCU UR5, c[0x0][0x388] ;  /* 0x00007100ff0577ac */ /* 0x000e220008000800 */
[----:B------:R-:W1:Y:S01]  /*0090*/  LDC.64 R2, c[0x0][0x390] ;  /* 0x0000e400ff027b82 */ /* 0x000e620000000a00 */
[----:B------:R-:W-:Y:S01]  /*00a0*/  HFMA2 R7, -RZ, RZ, 0, 0 ;  /* 0x00000000ff077431 */ /* 0x000fe200000001ff */
[----:B------:R-:W2:Y:S01]  /*00b0*/  LDCU.64 UR10, c[0x0][0x358] ;  /* 0x00006b00ff0a77ac */ /* 0x000ea20008000a00 */
[----:B0-----:R-:W-:Y:S01]  /*00c0*/  UISETP.GE.AND UP0, UPT, UR5, URZ, UPT ;  /* 0x000000ff0500728c */ /* 0x001fe2000bf06270 */
[----:B-1----:R-:W-:-:S08]  /*00d0*/  IMAD.WIDE R2, R5, 0x4, R2 ;  /* 0x0000000405027825 */ /* 0x002fd000078e0202 */
[----:B--2---:R-:W-:Y:S05]  /*00e0*/  BRA.U !UP0, `(.L_x_0) ;  /* 0x0000000908287547 */ /* 0x004fea000b800000 */
[----:B------:R-:W2:Y:S01]  /*00f0*/  LDG.E R0, desc[UR10][R2.64] ;  /* 0x0000000a02007981 */ /* 0x000ea2000c1e1900 */
[----:B------:R-:W-:Y:S01]  /*0100*/  UISETP.GE.U32.AND UP1, UPT, UR5, 0xf, UPT ;  /* 0x0000000f0500788c */ /* 0x000fe2000bf26070 */
[----:B------:R-:W-:Y:S01]  /*0110*/  MOV R7, RZ ;  /* 0x000000ff00077202 */ /* 0x000fe20000000f00 */
[----:B------:R-:W-:Y:S01]  /*0120*/  UIADD3 UR4, UPT, UPT, UR5, 0x1, URZ ;  /* 0x0000000105047890 */ /* 0x000fe2000fffe0ff */
[----:B------:R-:W-:-:S03]  /*0130*/  MOV R8, RZ ;  /* 0x000000ff00087202 */ /* 0x000fc60000000f00 */
[----:B------:R-:W-:-:S04]  /*0140*/  ULOP3.LUT UR8, UR4, 0xf, URZ, 0xc0, !UPT ;  /* 0x0000000f04087892 */ /* 0x000fc8000f8ec0ff */
[----:B------:R-:W-:Y:S01]  /*0150*/  UISETP.NE.AND UP0, UPT, UR8, URZ, UPT ;  /* 0x000000ff0800728c */ /* 0x000fe2000bf05270 */
[----:B--2---:R-:W-:Y:S01]  /*0160*/  MOV R6, R0 ;  /* 0x0000000000067202 */ /* 0x004fe20000000f00 */
[----:B------:R-:W-:Y:S09]  /*0170*/  BRA.U !UP1, `(.L_x_1) ;  /* 0x0000000109fc7547 */ /* 0x000ff2000b800000 */
[----:B------:R-:W0:Y:S01]  /*0180*/  LDCU.64 UR6, c[0x0][0x380] ;  /* 0x00007000ff0677ac */ /* 0x000e220008000a00 */
[----:B------:R-:W-:Y:S02]  /*0190*/  MOV R7, RZ ;  /* 0x000000ff00077202 */ /* 0x000fe40000000f00 */
[----:B------:R-:W-:Y:S01]  /*01a0*/  MOV R6, R0 ;  /* 0x0000000000067202 */ /* 0x000fe20000000f00 */
[----:B------:R-:W-:-:S06]  /*01b0*/  ULOP3.LUT UR9, UR4, 0xfffffff0, URZ, 0xc0, !UPT ;  /* 0xfffffff004097892 */ /* 0x000fcc000f8ec0ff */
[----:B------:R-:W-:Y:S01]  /*01c0*/  MOV R8, UR9 ;  /* 0x0000000900087c02 */ /* 0x000fe20008000f00 */
[----:B0-----:R-:W-:-:S04]  /*01d0*/  UIADD3 UR5, UP1, UPT, UR6, 0x20, URZ ;  /* 0x0000002006057890 */ /* 0x001fc8000ff3e0ff */
[----:B------:R-:W-:Y:S02]  /*01e0*/  UIADD3.X UR6, UPT, UPT, URZ, UR7, URZ, UP1, !UPT ;  /* 0x00000007ff067290 */ /* 0x000fe40008ffe4ff */
[----:B------:R-:W-:Y:S01]  /*01f0*/  MOV R4, UR5 ;  /* 0x0000000500047c02 */ /* 0x000fe20008000f00 */
[----:B------:R-:W-:-:S03]  /*0200*/  UIADD3 UR7, UPT, UPT, -UR9, URZ, URZ ;  /* 0x000000ff09077290 */ /* 0x000fc6000fffe1ff */
[----:B------:R-:W-:-:S09]  /*0210*/  MOV R5, UR6 ;  /* 0x0000000600057c02 */ /* 0x000fd20008000f00 */
.L_x_2:
[----:B------:R-:W2:Y:S04]  /*0220*/  LDG.E R22, desc[UR10][R4.64+-0x20] ;  /* 0xffffe00a04167981 */ /* 0x000ea8000c1e1900 */
[----:B------:R-:W3:Y:S04]  /*0230*/  LDG.E R23, desc[UR10][R4.64+-0x1c] ;  /* 0xffffe40a04177981 */ /* 0x000ee8000c1e1900 */
[----:B------:R-:W4:Y:S04]  /*0240*/  LDG.E R24, desc[UR10][R4.64+-0x18] ;  /* 0xffffe80a04187981 */ /* 0x000f28000c1e1900 */
[----:B------:R-:W5:Y:S04]  /*0250*/  LDG.E R21, desc[UR10][R4.64+-0x14] ;  /* 0xffffec0a04157981 */ /* 0x000f68000c1e1900 */
        /* <DEDUP_REMOVED lines=11> */
[----:B------:R0:W5:Y:S01]  /*0310*/  LDG.E R9, desc[UR10][R4.64+0x1c] ;  /* 0x00001c0a04097981 */ /* 0x000162000c1e1900 */
[----:B------:R-:W-:-:S04]  /*0320*/  UIADD3 UR7, UPT, UPT, UR7, 0x10, URZ ;  /* 0x0000001007077890 */ /* 0x000fc8000fffe0ff */
[----:B------:R-:W-:Y:S01]  /*0330*/  UISETP.NE.AND UP1, UPT, UR7, URZ, UPT ;  /* 0x000000ff0700728c */ /* 0x000fe2000bf25270 */
[----:B0-----:R-:W-:-:S04]  /*0340*/  IADD3 R4, P0, PT, R4, 0x40, RZ ;  /* 0x0000004004047810 */ /* 0x001fc80007f1e0ff */
[----:B------:R-:W-:Y:S01]  /*0350*/  IADD3.X R5, PT, PT, RZ, R5, RZ, P0, !PT ;  /* 0x00000005ff057210 */ /* 0x000fe200007fe4ff */
[-C--:B--2---:R-:W-:Y:S01]  /*0360*/  FFMA R22, R22, R6.reuse, R7 ;  /* 0x0000000616167223 */ /* 0x084fe20000000007 */
[----:B------:R-:W-:-:S04]  /*0370*/  FMUL R7, R0, R6 ;  /* 0x0000000600077220 */ /* 0x000fc80000400000 */
[----:B---3--:R-:W-:Y:S01]  /*0380*/  FFMA R22, R7, R23, R22 ;  /* 0x0000001707167223 */ /* 0x008fe20000000016 */
[----:B------:R-:W-:-:S04]  /*0390*/  FMUL R7, R0, R7 ;  /* 0x0000000700077220 */ /* 0x000fc80000400000 */
[----:B----4-:R-:W-:Y:S01]  /*03a0*/  FFMA R22, R7, R24, R22 ;  /* 0x0000001807167223 */ /* 0x010fe20000000016 */
[----:B------:R-:W-:-:S04]  /*03b0*/  FMUL R7, R0, R7 ;  /* 0x0000000700077220 */ /* 0x000fc80000400000 */
[----:B-----5:R-:W-:Y:S01]  /*03c0*/  FFMA R21, R7, R21, R22 ;  /* 0x0000001507157223 */ /* 0x020fe20000000016 */
[----:B------:R-:W-:-:S04]  /*03d0*/  FMUL R6, R0, R7 ;  /* 0x0000000700067220 */ /* 0x000fc80000400000 */
[----:B------:R-:W-:Y:S01]  /*03e0*/  FFMA R20, R6, R20, R21 ;  /* 0x0000001406147223 */ /* 0x000fe20000000015 */
        /* <DEDUP_REMOVED lines=22> */
[----:B------:R-:W-:Y:S01]  /*0550*/  FMUL R6, R0, R11 ;  /* 0x0000000b00067220 */ /* 0x000fe20000400000 */
[----:B------:R-:W-:Y:S06]  /*0560*/  BRA.U UP1, `(.L_x_2) ;  /* 0xfffffffd012c7547 */ /* 0x000fec000b83ffff */
.L_x_1:
[----:B------:R-:W-:Y:S05]  /*0570*/  BRA.U !UP0, `(.L_x_0) ;  /* 0x0000000508047547 */ /* 0x000fea000b800000 */
[----:B------:R-:W-:Y:S02]  /*0580*/  UISETP.GE.U32.AND UP0, UPT, UR8, 0x8, UPT ;  /* 0x000000080800788c */ /* 0x000fe4000bf06070 */
[----:B------:R-:W-:-:S04]  /*0590*/  ULOP3.LUT UR5, UR4, 0x7, URZ, 0xc0, !UPT ;  /* 0x0000000704057892 */ /* 0x000fc8000f8ec0ff */
[----:B------:R-:W-:-:S03]  /*05a0*/  UISETP.NE.AND UP1, UPT, UR5, URZ, UPT ;  /* 0x000000ff0500728c */ /* 0x000fc6000bf25270 */
[----:B------:R-:W-:Y:S08]  /*05b0*/  BRA.U !UP0, `(.L_x_3) ;  /* 0x00000001086c7547 */ /* 0x000ff0000b800000 */
[----:B------:R-:W0:Y:S02]  /*05c0*/  LDC.64 R4, c[0x0][0x380] ;  /* 0x0000e000ff047b82 */ /* 0x000e240000000a00 */
[----:B0-----:R-:W-:-:S05]  /*05d0*/  IMAD.WIDE.U32 R4, R8, 0x4, R4 ;  /* 0x0000000408047825 */ /* 0x001fca00078e0004 */
[----:B------:R-:W2:Y:S04]  /*05e0*/  LDG.E R9, desc[UR10][R4.64] ;  /* 0x0000000a04097981 */ /* 0x000ea8000c1e1900 */
[----:B------:R-:W3:Y:S04]  /*05f0*/  LDG.E R11, desc[UR10][R4.64+0x4] ;  /* 0x0000040a040b7981 */ /* 0x000ee8000c1e1900 */
[----:B------:R-:W4:Y:S04]  /*0600*/  LDG.E R12, desc[UR10][R4.64+0x8] ;  /* 0x0000080a040c7981 */ /* 0x000f28000c1e1900 */
[----:B------:R-:W5:Y:S04]  /*0610*/  LDG.E R13, desc[UR10][R4.64+0xc] ;  /* 0x00000c0a040d7981 */ /* 0x000f68000c1e1900 */
[----:B------:R-:W5:Y:S04]  /*0620*/  LDG.E R14, desc[UR10][R4.64+0x10] ;  /* 0x0000100a040e7981 */ /* 0x000f68000c1e1900 */
[----:B------:R-:W5:Y:S04]  /*0630*/  LDG.E R15, desc[UR10][R4.64+0x14] ;  /* 0x0000140a040f7981 */ /* 0x000f68000c1e1900 */
[----:B------:R-:W5:Y:S04]  /*0640*/  LDG.E R16, desc[UR10][R4.64+0x18] ;  /* 0x0000180a04107981 */ /* 0x000f68000c1e1900 */
[----:B------:R0:W5:Y:S01]  /*0650*/  LDG.E R17, desc[UR10][R4.64+0x1c] ;  /* 0x00001c0a04117981 */ /* 0x000162000c1e1900 */
[----:B------:R-:W-:Y:S01]  /*0660*/  FMUL R10, R0, R6 ;  /* 0x00000006000a7220 */ /* 0x000fe20000400000 */
[----:B------:R-:W-:Y:S01]  /*0670*/  IADD3 R8, PT, PT, R8, 0x8, RZ ;  /* 0x0000000808087810 */ /* 0x000fe20007ffe0ff */
[----:B--2---:R-:W-:-:S02]  /*0680*/  FFMA R9, R6, R9, R7 ;  /* 0x0000000906097223 */ /* 0x004fc40000000007 */
[----:B------:R-:W-:Y:S02]  /*0690*/  FMUL R6, R0, R10 ;  /* 0x0000000a00067220 */ /* 0x000fe40000400000 */
[----:B---3--:R-:W-:Y:S02]  /*06a0*/  FFMA R9, R10, R11, R9 ;  /* 0x0000000b0a097223 */ /* 0x008fe40000000009 */
[----:B------:R-:W-:Y:S02]  /*06b0*/  FMUL R10, R0, R6 ;  /* 0x00000006000a7220 */ /* 0x000fe40000400000 */
[----:B----4-:R-:W-:Y:S02]  /*06c0*/  FFMA R9, R6, R12, R9 ;  /* 0x0000000c06097223 */ /* 0x010fe40000000009 */
[----:B------:R-:W-:Y:S02]  /*06d0*/  FMUL R6, R0, R10 ;  /* 0x0000000a00067220 */ /* 0x000fe40000400000 */
[----:B-----5:R-:W-:-:S02]  /*06e0*/  FFMA R9, R10, R13, R9 ;  /* 0x0000000d0a097223 */ /* 0x020fc40000000009 */
[----:B------:R-:W-:Y:S02]  /*06f0*/  FMUL R10, R0, R6 ;  /* 0x00000006000a7220 */ /* 0x000fe40000400000 */
[----:B------:R-:W-:Y:S02]  /*0700*/  FFMA R9, R6, R14, R9 ;  /* 0x0000000e06097223 */ /* 0x000fe40000000009 */
[----:B0-----:R-:W-:Y:S02]  /*0710*/  FMUL R4, R0, R10 ;  /* 0x0000000a00047220 */ /* 0x001fe40000400000 */
[----:B------:R-:W-:Y:S02]  /*0720*/  FFMA R9, R10, R15, R9 ;  /* 0x0000000f0a097223 */ /* 0x000fe40000000009 */
[----:B------:R-:W-:Y:S02]  /*0730*/  FMUL R10, R0, R4 ;  /* 0x00000004000a7220 */ /* 0x000fe40000400000 */
[----:B------:R-:W-:-:S02]  /*0740*/  FFMA R9, R4, R16, R9 ;  /* 0x0000001004097223 */ /* 0x000fc40000000009 */
[----:B------:R-:W-:Y:S02]  /*0750*/  FMUL R6, R0, R10 ;  /* 0x0000000a00067220 */ /* 0x000fe40000400000 */
[----:B------:R-:W-:-:S07]  /*0760*/  FFMA R7, R10, R17, R9 ;  /* 0x000000110a077223 */ /* 0x000fce0000000009 */
.L_x_3:
        /* <DEDUP_REMOVED lines=10> */
[----:B------:R-:W5:Y:S01]  /*0810*/  LDG.E R13, desc[UR10][R4.64+0xc] ;  /* 0x00000c0a040d7981 */ /* 0x000f62000c1e1900 */
        /* <DEDUP_REMOVED lines=8> */
[----:B-----5:R-:W-:-:S07]  /*08a0*/  FFMA R7, R10, R13, R9 ;  /* 0x0000000d0a077223 */ /* 0x020fce0000000009 */
.L_x_4:
[----:B------:R-:W-:Y:S05]  /*08b0*/  BRA.U !UP1, `(.L_x_0) ;  /* 0x0000000109347547 */ /* 0x000fea000b800000 */
[----:B------:R-:W0:Y:S01]  /*08c0*/  LDC.64 R4, c[0x0][0x380] ;  /* 0x0000e000ff047b82 */ /* 0x000e220000000a00 */
[----:B------:R-:W-:Y:S01]  /*08d0*/  UIADD3 UR4, UPT, UPT, -UR4, URZ, URZ ;  /* 0x000000ff04047290 */ /* 0x000fe2000fffe1ff */
[----:B0-----:R-:W-:-:S11]  /*08e0*/  IMAD.WIDE.U32 R8, R8, 0x4, R4 ;  /* 0x0000000408087825 */ /* 0x001fd600078e0004 */
.L_x_5:
[----:B------:R-:W-:Y:S02]  /*08f0*/  MOV R4, R8 ;  /* 0x0000000800047202 */ /* 0x000fe40000000f00 */
[----:B------:R-:W-:-:S05]  /*0900*/  MOV R5, R9 ;  /* 0x0000000900057202 */ /* 0x000fca0000000f00 */
[----:B------:R-:W2:Y:S01]  /*0910*/  LDG.E R4, desc[UR10][R4.64] ;  /* 0x0000000a04047981 */ /* 0x000ea2000c1e1900 */
[----:B------:R-:W-:Y:S01]  /*0920*/  UIADD3 UR4, UPT, UPT, UR4, 0x1, URZ ;  /* 0x0000000104047890 */ /* 0x000fe2000fffe0ff */
[----:B------:R-:W-:-:S03]  /*0930*/  IADD3 R8, P0, PT, R8, 0x4, RZ ;  /* 0x0000000408087810 */ /* 0x000fc60007f1e0ff */
[----:B------:R-:W-:Y:S01]  /*0940*/  UISETP.NE.AND UP0, UPT, UR4, URZ, UPT ;  /* 0x000000ff0400728c */ /* 0x000fe2000bf05270 */
[----:B------:R-:W-:Y:S01]  /*0950*/  IADD3.X R9, PT, PT, RZ, R9, RZ, P0, !PT ;  /* 0x00000009ff097210 */ /* 0x000fe200007fe4ff */
[-C--:B--2---:R-:W-:Y:S01]  /*0960*/  FFMA R7, R4, R6.reuse, R7 ;  /* 0x0000000604077223 */ /* 0x084fe20000000007 */
[----:B------:R-:W-:-:S06]  /*0970*/  FMUL R6, R0, R6 ;  /* 0x0000000600067220 */ /* 0x000fcc0000400000 */
[----:B------:R-:W-:Y:S05]  /*0980*/  BRA.U UP0, `(.L_x_5) ;  /* 0xfffffffd00d87547 */ /* 0x000fea000b83ffff */
.L_x_0:
[----:B------:R-:W-:Y:S01]  /*0990*/  STG.E desc[UR10][R2.64], R7 ;  /* 0x0000000702007986 */ /* 0x000fe2000c10190a */
[----:B------:R-:W-:Y:S05]  /*09a0*/  EXIT ;  /* 0x000000000000794d */ /* 0x000fea0003800000 */
.L_x_6:
[----:B------:R-:W-:-:S00]  /*09b0*/  BRA `(.L_x_6) ;  /* 0xfffffffc00fc7947 */ /* 0x000fc0000383ffff */
[----:B------:R-:W-:-:S00]  /*09c0*/  NOP ;  /* 0x0000000000007918 */ /* 0x000fc00000000000 */
        /* <DEDUP_REMOVED lines=11> */
.L_x_7:


//--------------------- .nv.shared.reserved.0     --------------------------
	.section	.nv.shared.reserved.0,"aw",@nobits
	.weak		__nv_reservedSMEM_offset_0_alias
	.size		__nv_reservedSMEM_offset_0_alias, 0, 64
	.other		__nv_reservedSMEM_offset_0_alias,@"STO_CUDA_RESERVED_SHARED STV_DEFAULT"
__nv_reservedSMEM_offset_0_alias:
	.zero		0
	.zero		64


//--------------------- .nv.constant0._Z20polynomial_expansionPfiiS_ --------------------------
	.section	.nv.constant0._Z20polynomial_expansionPfiiS_,"a",@progbits
	.sectionflags	@""
	.align	4
.nv.constant0._Z20polynomial_expansionPfiiS_:
	.zero		920


//--------------------- SYMBOLS --------------------------

	.type		.nv.reservedSmem.offset0,@object
	.size		.nv.reservedSmem.offset0,0x4
